//
// Generated by NVIDIA NVVM Compiler
//
// Compiler Build ID: CL-36424714
// Cuda compilation tools, release 13.0, V13.0.88
// Based on NVVM 20.0.0
//

.version 9.0
.target sm_100
.address_size 64

	// .globl	_Z17ufce_kernel_speedPKfS0_S0_fxxPdS1_

.visible .entry _Z17ufce_kernel_speedPKfS0_S0_fxxPdS1_(
	.param .u64 .ptr .align 1 _Z17ufce_kernel_speedPKfS0_S0_fxxPdS1__param_0,
	.param .u64 .ptr .align 1 _Z17ufce_kernel_speedPKfS0_S0_fxxPdS1__param_1,
	.param .u64 .ptr .align 1 _Z17ufce_kernel_speedPKfS0_S0_fxxPdS1__param_2,
	.param .f32 _Z17ufce_kernel_speedPKfS0_S0_fxxPdS1__param_3,
	.param .u64 _Z17ufce_kernel_speedPKfS0_S0_fxxPdS1__param_4,
	.param .u64 _Z17ufce_kernel_speedPKfS0_S0_fxxPdS1__param_5,
	.param .u64 .ptr .align 1 _Z17ufce_kernel_speedPKfS0_S0_fxxPdS1__param_6,
	.param .u64 .ptr .align 1 _Z17ufce_kernel_speedPKfS0_S0_fxxPdS1__param_7
)
{
	.reg .pred 	%p<11>;
	.reg .b32 	%r<16>;
	.reg .b32 	%f<69>;
	.reg .b64 	%rd<61>;
	.reg .b64 	%fd<10>;

	ld.param.u64 	%rd33, [_Z17ufce_kernel_speedPKfS0_S0_fxxPdS1__param_1];
	ld.param.u64 	%rd34, [_Z17ufce_kernel_speedPKfS0_S0_fxxPdS1__param_2];
	ld.param.u64 	%rd29, [_Z17ufce_kernel_speedPKfS0_S0_fxxPdS1__param_4];
	ld.param.u64 	%rd30, [_Z17ufce_kernel_speedPKfS0_S0_fxxPdS1__param_5];
	cvta.to.global.u64 	%rd1, %rd34;
	cvta.to.global.u64 	%rd2, %rd33;
	mov.u32 	%r2, %ctaid.x;
	mov.u32 	%r3, %ntid.x;
	mov.u32 	%r4, %tid.x;
	mad.lo.s32 	%r5, %r2, %r3, %r4;
	cvt.u64.u32 	%rd3, %r5;
	mov.u32 	%r6, %ctaid.y;
	mov.u32 	%r7, %ntid.y;
	mov.u32 	%r8, %tid.y;
	mad.lo.s32 	%r9, %r6, %r7, %r8;
	cvt.u64.u32 	%rd57, %r9;
	mov.u32 	%r10, %nctaid.x;
	mul.lo.s32 	%r11, %r3, %r10;
	cvt.u64.u32 	%rd5, %r11;
	mov.u32 	%r12, %nctaid.y;
	mul.lo.s32 	%r1, %r7, %r12;
	setp.le.s64 	%p1, %rd29, %rd57;
	mov.f64 	%fd8, 0d0000000000000000;
	mov.f64 	%fd9, %fd8;
	@%p1 bra 	$L__BB0_14;
	ld.param.u64 	%rd54, [_Z17ufce_kernel_speedPKfS0_S0_fxxPdS1__param_0];
	add.s64 	%rd6, %rd5, %rd3;
	max.s64 	%rd35, %rd30, %rd6;
	setp.lt.s64 	%p2, %rd6, %rd30;
	selp.u64 	%rd7, 1, 0, %p2;
	add.s64 	%rd36, %rd6, %rd7;
	sub.s64 	%rd8, %rd35, %rd36;
	shl.b64 	%rd37, %rd3, 2;
	add.s64 	%rd9, %rd2, %rd37;
	add.s64 	%rd10, %rd1, %rd37;
	shl.b64 	%rd11, %rd5, 2;
	add.s64 	%rd12, %rd9, %rd11;
	add.s64 	%rd13, %rd10, %rd11;
	add.s64 	%rd14, %rd6, %rd5;
	cvt.u64.u32 	%rd15, %r1;
	cvta.to.global.u64 	%rd16, %rd54;
	mov.f32 	%f68, 0f00000000;
	cvt.u32.u64 	%r13, %rd5;
	cvt.u32.u64 	%r14, %rd8;
	div.u32 	%r15, %r14, %r13;
	mov.f32 	%f67, %f68;
$L__BB0_2:
	ld.param.f32 	%f58, [_Z17ufce_kernel_speedPKfS0_S0_fxxPdS1__param_3];
	setp.le.s64 	%p3, %rd30, %rd3;
	shl.b64 	%rd38, %rd57, 2;
	add.s64 	%rd39, %rd16, %rd38;
	ld.global.nc.f32 	%f22, [%rd39];
	mul.f32 	%f3, %f58, %f22;
	@%p3 bra 	$L__BB0_12;
	and.b64  	%rd40, %rd8, -4294967296;
	setp.ne.s64 	%p4, %rd40, 0;
	@%p4 bra 	$L__BB0_5;
	cvt.u64.u32 	%rd58, %r15;
	bra.uni 	$L__BB0_6;
$L__BB0_5:
	div.u64 	%rd58, %rd8, %rd5;
$L__BB0_6:
	add.s64 	%rd21, %rd58, %rd7;
	and.b64  	%rd22, %rd21, 3;
	setp.eq.s64 	%p5, %rd22, 3;
	mov.u64 	%rd59, %rd3;
	@%p5 bra 	$L__BB0_10;
	ld.global.nc.f32 	%f24, [%rd9];
	mul.f32 	%f25, %f3, %f24;
	ld.global.nc.f32 	%f26, [%rd10];
	mul.f32 	%f27, %f25, %f26;
	add.f32 	%f67, %f67, %f27;
	fma.rn.f32 	%f68, %f27, %f27, %f68;
	setp.eq.s64 	%p6, %rd22, 0;
	mov.u64 	%rd59, %rd6;
	@%p6 bra 	$L__BB0_10;
	ld.global.nc.f32 	%f28, [%rd12];
	mul.f32 	%f29, %f3, %f28;
	ld.global.nc.f32 	%f30, [%rd13];
	mul.f32 	%f31, %f29, %f30;
	add.f32 	%f67, %f67, %f31;
	fma.rn.f32 	%f68, %f31, %f31, %f68;
	setp.eq.s64 	%p7, %rd22, 1;
	mov.u64 	%rd59, %rd14;
	@%p7 bra 	$L__BB0_10;
	add.s64 	%rd59, %rd14, %rd5;
	add.s64 	%rd41, %rd12, %rd11;
	ld.global.nc.f32 	%f32, [%rd41];
	mul.f32 	%f33, %f3, %f32;
	add.s64 	%rd42, %rd13, %rd11;
	ld.global.nc.f32 	%f34, [%rd42];
	mul.f32 	%f35, %f33, %f34;
	add.f32 	%f67, %f67, %f35;
	fma.rn.f32 	%f68, %f35, %f35, %f68;
$L__BB0_10:
	setp.lt.u64 	%p8, %rd21, 3;
	@%p8 bra 	$L__BB0_12;
$L__BB0_11:
	shl.b64 	%rd43, %rd59, 2;
	add.s64 	%rd44, %rd2, %rd43;
	ld.global.nc.f32 	%f36, [%rd44];
	mul.f32 	%f37, %f3, %f36;
	add.s64 	%rd45, %rd1, %rd43;
	ld.global.nc.f32 	%f38, [%rd45];
	mul.f32 	%f39, %f37, %f38;
	add.f32 	%f40, %f67, %f39;
	fma.rn.f32 	%f41, %f39, %f39, %f68;
	add.s64 	%rd46, %rd44, %rd11;
	ld.global.nc.f32 	%f42, [%rd46];
	mul.f32 	%f43, %f3, %f42;
	add.s64 	%rd47, %rd45, %rd11;
	ld.global.nc.f32 	%f44, [%rd47];
	mul.f32 	%f45, %f43, %f44;
	add.f32 	%f46, %f40, %f45;
	fma.rn.f32 	%f47, %f45, %f45, %f41;
	add.s64 	%rd48, %rd46, %rd11;
	ld.global.nc.f32 	%f48, [%rd48];
	mul.f32 	%f49, %f3, %f48;
	add.s64 	%rd49, %rd47, %rd11;
	ld.global.nc.f32 	%f50, [%rd49];
	mul.f32 	%f51, %f49, %f50;
	add.f32 	%f52, %f46, %f51;
	fma.rn.f32 	%f53, %f51, %f51, %f47;
	add.s64 	%rd50, %rd48, %rd11;
	ld.global.nc.f32 	%f54, [%rd50];
	mul.f32 	%f55, %f3, %f54;
	add.s64 	%rd51, %rd49, %rd11;
	ld.global.nc.f32 	%f56, [%rd51];
	mul.f32 	%f57, %f55, %f56;
	add.f32 	%f67, %f52, %f57;
	fma.rn.f32 	%f68, %f57, %f57, %f53;
	add.s64 	%rd59, %rd11, %rd59;
	setp.lt.s64 	%p9, %rd59, %rd30;
	@%p9 bra 	$L__BB0_11;
$L__BB0_12:
	add.s64 	%rd57, %rd57, %rd15;
	setp.lt.s64 	%p10, %rd57, %rd29;
	@%p10 bra 	$L__BB0_2;
	cvt.f64.f32 	%fd8, %f67;
	cvt.f64.f32 	%fd9, %f68;
$L__BB0_14:
	ld.param.u64 	%rd56, [_Z17ufce_kernel_speedPKfS0_S0_fxxPdS1__param_7];
	ld.param.u64 	%rd55, [_Z17ufce_kernel_speedPKfS0_S0_fxxPdS1__param_6];
	cvta.to.global.u64 	%rd52, %rd55;
	cvta.to.global.u64 	%rd53, %rd56;
	atom.global.add.f64 	%fd6, [%rd52], %fd8;
	atom.global.add.f64 	%fd7, [%rd53], %fd9;
	ret;

}


// ===== COMPILED SASS (sm_100) =====

	.target	sm_100

	.elftype	@"ET_EXEC"


//--------------------- .note.nv.tkinfo           --------------------------
	.section	.note.nv.tkinfo,"",@"SHT_NOTE"
	.sectionflags	@"SHF_NOTE_NV_TKINFO"
	.tkinfo
        /*0018*/ 	.word	0x00000002
        /*0030*/ 	.string	""
        /*0030*/ 	.string	"ptxas"
        /*0030*/ 	.string	"Cuda compilation tools, release 13.0, V13.0.88"
        /*0030*/ 	.string	"Build cuda_13.0.r13.0/compiler.36424714_0"
        /*0030*/ 	.string	"-arch sm_100 -m 64 "



//--------------------- .note.nv.cuinfo           --------------------------
	.section	.note.nv.cuinfo,"",@"SHT_NOTE"
	.sectionflags	@"SHF_NOTE_NV_CUINFO"
        /*0018*/ 	.short	0x0002
        /*001a*/ 	.short	0x0064
        /*001c*/ 	.short	0x0082
	.zero		2


//--------------------- .nv.info                  --------------------------
	.section	.nv.info,"",@"SHT_CUDA_INFO"
	.align	4


	//----- nvinfo : EIATTR_REGCOUNT
	.align		4
        /*0000*/ 	.byte	0x04, 0x2f
        /*0002*/ 	.short	(.L_1 - .L_0)
	.align		4
.L_0:
        /*0004*/ 	.word	index@(_Z17ufce_kernel_speedPKfS0_S0_fxxPdS1_)
        /*0008*/ 	.word	0x00000028


	//----- nvinfo : EIATTR_FRAME_SIZE
	.align		4
.L_1:
        /*000c*/ 	.byte	0x04, 0x11
        /*000e*/ 	.short	(.L_3 - .L_2)
	.align		4
.L_2:
        /*0010*/ 	.word	index@($__internal_0_$__cuda_sm20_div_u64)
        /*0014*/ 	.word	0x00000000


	//----- nvinfo : EIATTR_FRAME_SIZE
	.align		4
.L_3:
        /*0018*/ 	.byte	0x04, 0x11
        /*001a*/ 	.short	(.L_5 - .L_4)
	.align		4
.L_4:
        /*001c*/ 	.word	index@(_Z17ufce_kernel_speedPKfS0_S0_fxxPdS1_)
        /*0020*/ 	.word	0x00000000


	//----- nvinfo : EIATTR_MIN_STACK_SIZE
	.align		4
.L_5:
        /*0024*/ 	.byte	0x04, 0x12
        /*0026*/ 	.short	(.L_7 - .L_6)
	.align		4
.L_6:
        /*0028*/ 	.word	index@(_Z17ufce_kernel_speedPKfS0_S0_fxxPdS1_)
        /*002c*/ 	.word	0x00000000
.L_7:


//--------------------- .nv.compat                --------------------------
	.section	.nv.compat,"",@"SHT_CUDA_COMPAT_INFO"
	.align	4
        /*0000*/ 	.byte	0x02, 0x09, 0x00, 0x00, 0x02, 0x02, 0x01, 0x00, 0x02, 0x05, 0x05, 0x00, 0x03, 0x07, 0x01, 0x01
        /*0010*/ 	.byte	0x02, 0x03, 0x00, 0x00, 0x02, 0x06, 0x01, 0x00, 0x04, 0x0b, 0x08, 0x00, 0x09, 0x00, 0x00, 0x00
        /*0020*/ 	.byte	0x00, 0x00, 0x00, 0x00


//--------------------- .nv.info._Z17ufce_kernel_speedPKfS0_S0_fxxPdS1_ --------------------------
	.section	.nv.info._Z17ufce_kernel_speedPKfS0_S0_fxxPdS1_,"",@"SHT_CUDA_INFO"
	.sectionflags	@""
	.align	4


	//----- nvinfo : EIATTR_CUDA_API_VERSION
	.align		4
        /*0000*/ 	.byte	0x04, 0x37
        /*0002*/ 	.short	(.L_9 - .L_8)
.L_8:
        /*0004*/ 	.word	0x00000082


	//----- nvinfo : EIATTR_KPARAM_INFO
	.align		4
.L_9:
        /*0008*/ 	.byte	0x04, 0x17
        /*000a*/ 	.short	(.L_11 - .L_10)
.L_10:
        /*000c*/ 	.word	0x00000000
        /*0010*/ 	.short	0x0007
        /*0012*/ 	.short	0x0038
        /*0014*/ 	.byte	0x00, 0xf5, 0x21, 0x00


	//----- nvinfo : EIATTR_KPARAM_INFO
	.align		4
.L_11:
        /*0018*/ 	.byte	0x04, 0x17
        /*001a*/ 	.short	(.L_13 - .L_12)
.L_12:
        /*001c*/ 	.word	0x00000000
        /*0020*/ 	.short	0x0006
        /*0022*/ 	.short	0x0030
        /*0024*/ 	.byte	0x00, 0xf5, 0x21, 0x00


	//----- nvinfo : EIATTR_KPARAM_INFO
	.align		4
.L_13:
        /*0028*/ 	.byte	0x04, 0x17
        /*002a*/ 	.short	(.L_15 - .L_14)
.L_14:
        /*002c*/ 	.word	0x00000000
        /*0030*/ 	.short	0x0005
        /*0032*/ 	.short	0x0028
        /*0034*/ 	.byte	0x00, 0xf0, 0x21, 0x00


	//----- nvinfo : EIATTR_KPARAM_INFO
	.align		4
.L_15:
        /*0038*/ 	.byte	0x04, 0x17
        /*003a*/ 	.short	(.L_17 - .L_16)
.L_16:
        /*003c*/ 	.word	0x00000000
        /*0040*/ 	.short	0x0004
        /*0042*/ 	.short	0x0020
        /*0044*/ 	.byte	0x00, 0xf0, 0x21, 0x00


	//----- nvinfo : EIATTR_KPARAM_INFO
	.align		4
.L_17:
        /*0048*/ 	.byte	0x04, 0x17
        /*004a*/ 	.short	(.L_19 - .L_18)
.L_18:
        /*004c*/ 	.word	0x00000000
        /*0050*/ 	.short	0x0003
        /*0052*/ 	.short	0x0018
        /*0054*/ 	.byte	0x00, 0xf0, 0x11, 0x00


	//----- nvinfo : EIATTR_KPARAM_INFO
	.align		4
.L_19:
        /*0058*/ 	.byte	0x04, 0x17
        /*005a*/ 	.short	(.L_21 - .L_20)
.L_20:
        /*005c*/ 	.word	0x00000000
        /*0060*/ 	.short	0x0002
        /*0062*/ 	.short	0x0010
        /*0064*/ 	.byte	0x00, 0xf5, 0x21, 0x00


	//----- nvinfo : EIATTR_KPARAM_INFO
	.align		4
.L_21:
        /*0068*/ 	.byte	0x04, 0x17
        /*006a*/ 	.short	(.L_23 - .L_22)
.L_22:
        /*006c*/ 	.word	0x00000000
        /*0070*/ 	.short	0x0001
        /*0072*/ 	.short	0x0008
        /*0074*/ 	.byte	0x00, 0xf5, 0x21, 0x00


	//----- nvinfo : EIATTR_KPARAM_INFO
	.align		4
.L_23:
        /*0078*/ 	.byte	0x04, 0x17
        /*007a*/ 	.short	(.L_25 - .L_24)
.L_24:
        /*007c*/ 	.word	0x00000000
        /*0080*/ 	.short	0x0000
        /*0082*/ 	.short	0x0000
        /*0084*/ 	.byte	0x00, 0xf5, 0x21, 0x00


	//----- nvinfo : EIATTR_SPARSE_MMA_MASK
	.align		4
.L_25:
        /*0088*/ 	.byte	0x03, 0x50
        /*008a*/ 	.short	0x0000


	//----- nvinfo : EIATTR_MAXREG_COUNT
	.align		4
        /*008c*/ 	.byte	0x03, 0x1b
        /*008e*/ 	.short	0x00ff


	//----- nvinfo : EIATTR_MERCURY_ISA_VERSION
	.align		4
        /*0090*/ 	.byte	0x03, 0x5f
        /*0092*/ 	.short	0x0101


	//----- nvinfo : EIATTR_VRC_CTA_INIT_COUNT
	.align		4
        /*0094*/ 	.byte	0x02, 0x4a
	.zero		1
	.zero		1


	//----- nvinfo : EIATTR_EXIT_INSTR_OFFSETS
	.align		4
        /*0098*/ 	.byte	0x04, 0x1c
        /*009a*/ 	.short	(.L_27 - .L_26)


	//   ....[0]....
.L_26:
        /*009c*/ 	.word	0x00000c90


	//----- nvinfo : EIATTR_CRS_STACK_SIZE
	.align		4
.L_27:
        /*00a0*/ 	.byte	0x04, 0x1e
        /*00a2*/ 	.short	(.L_29 - .L_28)
.L_28:
        /*00a4*/ 	.word	0x00000000


	//----- nvinfo : EIATTR_CBANK_PARAM_SIZE
	.align		4
.L_29:
        /*00a8*/ 	.byte	0x03, 0x19
        /*00aa*/ 	.short	0x0040


	//----- nvinfo : EIATTR_PARAM_CBANK
	.align		4
        /*00ac*/ 	.byte	0x04, 0x0a
        /*00ae*/ 	.short	(.L_31 - .L_30)
	.align		4
.L_30:
        /*00b0*/ 	.word	index@(.nv.constant0._Z17ufce_kernel_speedPKfS0_S0_fxxPdS1_)
        /*00b4*/ 	.short	0x0380
        /*00b6*/ 	.short	0x0040


	//----- nvinfo : EIATTR_SW_WAR
	.align		4
.L_31:
        /*00b8*/ 	.byte	0x04, 0x36
        /*00ba*/ 	.short	(.L_33 - .L_32)
.L_32:
        /*00bc*/ 	.word	0x00000008
.L_33:


//--------------------- .nv.callgraph             --------------------------
	.section	.nv.callgraph,"",@"SHT_CUDA_CALLGRAPH"
	.align	4
	.sectionentsize	8
	.align		4
        /*0000*/ 	.word	0x00000000
	.align		4
        /*0004*/ 	.word	0xffffffff
	.align		4
        /*0008*/ 	.word	0x00000000
	.align		4
        /*000c*/ 	.word	0xfffffffe
	.align		4
        /*0010*/ 	.word	0x00000000
	.align		4
        /*0014*/ 	.word	0xfffffffd
	.align		4
        /*0018*/ 	.word	0x00000000
	.align		4
        /*001c*/ 	.word	0xfffffffc


//--------------------- .text._Z17ufce_kernel_speedPKfS0_S0_fxxPdS1_ --------------------------
	.section	.text._Z17ufce_kernel_speedPKfS0_S0_fxxPdS1_,"ax",@progbits
	.align	128
        .global         _Z17ufce_kernel_speedPKfS0_S0_fxxPdS1_
        .type           _Z17ufce_kernel_speedPKfS0_S0_fxxPdS1_,@function
        .size           _Z17ufce_kernel_speedPKfS0_S0_fxxPdS1_,(.L_x_12 - _Z17ufce_kernel_speedPKfS0_S0_fxxPdS1_)
        .other          _Z17ufce_kernel_speedPKfS0_S0_fxxPdS1_,@"STO_CUDA_ENTRY STV_DEFAULT"
_Z17ufce_kernel_speedPKfS0_S0_fxxPdS1_:
.text._Z17ufce_kernel_speedPKfS0_S0_fxxPdS1_:
[----:B------:R-:W-:Y:S01]  /*0000*/  LDC R1, c[0x0][0x37c] ;  /* 0x0000df00ff017b82 */ /* 0x000fe20000000800 */
[----:B------:R-:W0:Y:S07]  /*0010*/  S2R R5, SR_TID.Y ;  /* 0x0000000000057919 */ /* 0x000e2e0000002200 */
[----:B------:R-:W1:Y:S01]  /*0020*/  LDC R2, c[0x0][0x360] ;  /* 0x0000d800ff027b82 */ /* 0x000e620000000800 */
[----:B------:R-:W2:Y:S01]  /*0030*/  LDCU.64 UR10, c[0x0][0x3a0] ;  /* 0x00007400ff0a77ac */ /* 0x000ea20008000a00 */
[----:B------:R-:W-:Y:S01]  /*0040*/  BSSY.RECONVERGENT B2, `(.L_x_0) ;  /* 0x00000c0000027945 */ /* 0x000fe20003800200 */
[----:B------:R-:W1:Y:S01]  /*0050*/  S2R R3, SR_TID.X ;  /* 0x0000000000037919 */ /* 0x000e620000002100 */
[----:B------:R-:W-:-:S04]  /*0060*/  CS2R R12, SRZ ;  /* 0x00000000000c7805 */ /* 0x000fc8000001ff00 */
[----:B------:R-:W0:Y:S08]  /*0070*/  S2UR UR4, SR_CTAID.Y ;  /* 0x00000000000479c3 */ /* 0x000e300000002600 */
[----:B------:R-:W0:Y:S01]  /*0080*/  LDC R6, c[0x0][0x364] ;  /* 0x0000d900ff067b82 */ /* 0x000e220000000800 */
[----:B------:R-:W3:Y:S01]  /*0090*/  LDCU UR7, c[0x0][0x370] ;  /* 0x00006e00ff0777ac */ /* 0x000ee20008000800 */
[----:B------:R-:W4:Y:S06]  /*00a0*/  LDCU UR8, c[0x0][0x374] ;  /* 0x00006e80ff0877ac */ /* 0x000f2c0008000800 */
[----:B------:R-:W1:Y:S01]  /*00b0*/  S2UR UR6, SR_CTAID.X ;  /* 0x00000000000679c3 */ /* 0x000e620000002500 */
[----:B0-----:R-:W-:Y:S01]  /*00c0*/  IMAD R10, R6, UR4, R5 ;  /* 0x00000004060a7c24 */ /* 0x001fe2000f8e0205 */
[----:B------:R-:W0:Y:S01]  /*00d0*/  LDCU.64 UR4, c[0x0][0x358] ;  /* 0x00006b00ff0477ac */ /* 0x000e220008000a00 */
[----:B------:R-:W-:-:S03]  /*00e0*/  CS2R R4, SRZ ;  /* 0x0000000000047805 */ /* 0x000fc6000001ff00 */
[----:B--2---:R-:W-:Y:S01]  /*00f0*/  ISETP.GE.U32.AND P0, PT, R10, UR10, PT ;  /* 0x0000000a0a007c0c */ /* 0x004fe2000bf06070 */
[----:B-1----:R-:W-:-:S03]  /*0100*/  IMAD R0, R2, UR6, R3 ;  /* 0x0000000602007c24 */ /* 0x002fc6000f8e0203 */
[----:B------:R-:W-:Y:S01]  /*0110*/  ISETP.GE.AND.EX P0, PT, RZ, UR11, PT, P0 ;  /* 0x0000000bff007c0c */ /* 0x000fe2000bf06300 */
[----:B---3--:R-:W-:Y:S02]  /*0120*/  IMAD R2, R2, UR7, RZ ;  /* 0x0000000702027c24 */ /* 0x008fe4000f8e02ff */
[----:B----4-:R-:W-:-:S10]  /*0130*/  IMAD R3, R6, UR8, RZ ;  /* 0x0000000806037c24 */ /* 0x010fd4000f8e02ff */
[----:B0-----:R-:W-:Y:S05]  /*0140*/  @P0 BRA `(.L_x_1) ;  /* 0x0000000800bc0947 */ /* 0x001fea0003800000 */
[----:B------:R-:W0:Y:S01]  /*0150*/  I2F.U32.RP R6, R2 ;  /* 0x0000000200067306 */ /* 0x000e220000209000 */
[----:B------:R-:W1:Y:S01]  /*0160*/  LDCU.64 UR6, c[0x0][0x3a8] ;  /* 0x00007500ff0677ac */ /* 0x000e620008000a00 */
[C---:B------:R-:W-:Y:S01]  /*0170*/  IADD3 R5, P1, PT, R0.reuse, R2, RZ ;  /* 0x0000000200057210 */ /* 0x040fe20007f3e0ff */
[----:B------:R-:W-:Y:S01]  /*0180*/  IMAD.MOV R11, RZ, RZ, -R2 ;  /* 0x000000ffff0b7224 */ /* 0x000fe200078e0a02 */
[----:B------:R-:W-:Y:S01]  /*0190*/  BSSY.RECONVERGENT B1, `(.L_x_2) ;  /* 0x00000a8000017945 */ /* 0x000fe20003800200 */
[----:B------:R-:W2:Y:S01]  /*01a0*/  LDCU.64 UR8, c[0x0][0x388] ;  /* 0x00007100ff0877ac */ /* 0x000ea20008000a00 */
[----:B------:R-:W-:Y:S01]  /*01b0*/  IMAD.SHL.U32 R16, R0, 0x4, RZ ;  /* 0x0000000400107824 */ /* 0x000fe200078e00ff */
[----:B------:R-:W-:Y:S01]  /*01c0*/  CS2R R12, SRZ ;  /* 0x00000000000c7805 */ /* 0x000fe2000001ff00 */
[----:B------:R-:W-:Y:S01]  /*01d0*/  IMAD.X R4, RZ, RZ, RZ, P1 ;  /* 0x000000ffff047224 */ /* 0x000fe200008e06ff */
[----:B------:R-:W3:Y:S01]  /*01e0*/  LDCU.64 UR10, c[0x0][0x390] ;  /* 0x00007200ff0a77ac */ /* 0x000ee20008000a00 */
[----:B------:R-:W-:Y:S01]  /*01f0*/  IMAD.MOV.U32 R27, RZ, RZ, RZ ;  /* 0x000000ffff1b7224 */ /* 0x000fe200078e00ff */
[----:B0-----:R-:W0:Y:S01]  /*0200*/  MUFU.RCP R6, R6 ;  /* 0x0000000600067308 */ /* 0x001e220000001000 */
[----:B-1----:R-:W-:-:S02]  /*0210*/  ISETP.GT.U32.AND P0, PT, R5, UR6, PT ;  /* 0x0000000605007c0c */ /* 0x002fc4000bf04070 */
[C---:B------:R-:W-:Y:S02]  /*0220*/  ISETP.GE.U32.AND P1, PT, R5.reuse, UR6, PT ;  /* 0x0000000605007c0c */ /* 0x040fe4000bf26070 */
[C---:B------:R-:W-:Y:S02]  /*0230*/  ISETP.GT.AND.EX P0, PT, R4.reuse, UR7, PT, P0 ;  /* 0x0000000704007c0c */ /* 0x040fe4000bf04300 */
[----:B------:R-:W-:Y:S02]  /*0240*/  ISETP.GE.AND.EX P1, PT, R4, UR7, PT, P1 ;  /* 0x0000000704007c0c */ /* 0x000fe4000bf26310 */
[----:B------:R-:W-:Y:S02]  /*0250*/  SEL R7, R5, UR6, P0 ;  /* 0x0000000605077c07 */ /* 0x000fe40008000000 */
[----:B--2---:R-:W-:Y:S02]  /*0260*/  IADD3 R14, P4, PT, R16, UR8, RZ ;  /* 0x00000008100e7c10 */ /* 0x004fe4000ff9e0ff */
[----:B------:R-:W-:Y:S01]  /*0270*/  SEL R23, R4, UR7, P0 ;  /* 0x0000000704177c07 */ /* 0x000fe20008000000 */
[----:B0-----:R-:W-:Y:S01]  /*0280*/  VIADD R8, R6, 0xffffffe ;  /* 0x0ffffffe06087836 */ /* 0x001fe20000000000 */
[----:B------:R-:W-:-:S02]  /*0290*/  SEL R6, RZ, 0x1, P1 ;  /* 0x00000001ff067807 */ /* 0x000fc40000800000 */
[----:B------:R-:W-:Y:S01]  /*02a0*/  ISETP.NE.U32.AND P0, PT, R2, RZ, PT ;  /* 0x000000ff0200720c */ /* 0x000fe20003f05070 */
[----:B------:R0:W1:Y:S01]  /*02b0*/  F2I.FTZ.U32.TRUNC.NTZ R9, R8 ;  /* 0x0000000800097305 */ /* 0x000062000021f000 */
[----:B------:R-:W-:Y:S02]  /*02c0*/  IADD3 R7, P1, P2, R7, -R5, -R6 ;  /* 0x8000000507077210 */ /* 0x000fe40007a3e806 */
[----:B---3--:R-:W-:Y:S02]  /*02d0*/  IADD3 R16, P5, PT, R16, UR10, RZ ;  /* 0x0000000a10107c10 */ /* 0x008fe4000ffbe0ff */
[----:B------:R-:W-:Y:S01]  /*02e0*/  IADD3.X R30, PT, PT, R23, -0x1, ~R4, P1, P2 ;  /* 0xffffffff171e7810 */ /* 0x000fe20000fe4c04 */
[----:B0-----:R-:W-:Y:S02]  /*02f0*/  IMAD.MOV.U32 R8, RZ, RZ, RZ ;  /* 0x000000ffff087224 */ /* 0x001fe400078e00ff */
[----:B-1----:R-:W-:-:S04]  /*0300*/  IMAD R11, R11, R9, RZ ;  /* 0x000000090b0b7224 */ /* 0x002fc800078e02ff */
[----:B------:R-:W-:Y:S01]  /*0310*/  IMAD.HI.U32 R8, R9, R11, R8 ;  /* 0x0000000b09087227 */ /* 0x000fe200078e0008 */
[----:B------:R-:W-:-:S04]  /*0320*/  SHF.R.U32.HI R11, RZ, 0x1e, R0 ;  /* 0x0000001eff0b7819 */ /* 0x000fc80000011600 */
[C---:B------:R-:W-:Y:S01]  /*0330*/  IADD3.X R15, PT, PT, R11.reuse, UR9, RZ, P4, !PT ;  /* 0x000000090b0f7c10 */ /* 0x040fe2000a7fe4ff */
[----:B------:R-:W-:Y:S01]  /*0340*/  IMAD.HI.U32 R8, R8, R7, RZ ;  /* 0x0000000708087227 */ /* 0x000fe200078e00ff */
[----:B------:R-:W-:Y:S02]  /*0350*/  IADD3.X R17, PT, PT, R11, UR11, RZ, P5, !PT ;  /* 0x0000000b0b117c10 */ /* 0x000fe4000affe4ff */
[----:B------:R-:W-:Y:S02]  /*0360*/  SHF.R.U32.HI R11, RZ, 0x1e, R2 ;  /* 0x0000001eff0b7819 */ /* 0x000fe40000011602 */
[----:B------:R-:W-:Y:S02]  /*0370*/  IADD3 R9, PT, PT, -R8, RZ, RZ ;  /* 0x000000ff08097210 */ /* 0x000fe40007ffe1ff */
[----:B------:R-:W-:-:S03]  /*0380*/  IADD3 R29, P5, PT, R2, R5, RZ ;  /* 0x00000005021d7210 */ /* 0x000fc60007fbe0ff */
[----:B------:R-:W-:Y:S02]  /*0390*/  IMAD R9, R2, R9, R7 ;  /* 0x0000000902097224 */ /* 0x000fe400078e0207 */
[----:B------:R-:W-:-:S03]  /*03a0*/  IMAD.X R28, RZ, RZ, R4, P5 ;  /* 0x000000ffff1c7224 */ /* 0x000fc600028e0604 */
[----:B------:R-:W-:-:S13]  /*03b0*/  ISETP.GE.U32.AND P3, PT, R9, R2, PT ;  /* 0x000000020900720c */ /* 0x000fda0003f66070 */
[----:B------:R-:W-:Y:S01]  /*03c0*/  @P3 IMAD.IADD R9, R9, 0x1, -R2 ;  /* 0x0000000109093824 */ /* 0x000fe200078e0a02 */
[----:B------:R-:W-:-:S04]  /*03d0*/  @P3 IADD3 R8, PT, PT, R8, 0x1, RZ ;  /* 0x0000000108083810 */ /* 0x000fc80007ffe0ff */
[----:B------:R-:W-:Y:S01]  /*03e0*/  ISETP.GE.U32.AND P4, PT, R9, R2, PT ;  /* 0x000000020900720c */ /* 0x000fe20003f86070 */
[----:B------:R-:W-:-:S05]  /*03f0*/  IMAD.SHL.U32 R9, R2, 0x4, RZ ;  /* 0x0000000402097824 */ /* 0x000fca00078e00ff */
[C---:B------:R-:W-:Y:S02]  /*0400*/  IADD3 R18, P3, PT, R9.reuse, R14, RZ ;  /* 0x0000000e09127210 */ /* 0x040fe40007f7e0ff */
[----:B------:R-:W-:-:S03]  /*0410*/  IADD3 R20, P6, PT, R9, R16, RZ ;  /* 0x0000001009147210 */ /* 0x000fc60007fde0ff */
[C---:B------:R-:W-:Y:S02]  /*0420*/  IMAD.X R19, R11.reuse, 0x1, R15, P3 ;  /* 0x000000010b137824 */ /* 0x040fe400018e060f */
[----:B------:R-:W-:Y:S01]  /*0430*/  @P4 VIADD R8, R8, 0x1 ;  /* 0x0000000108084836 */ /* 0x000fe20000000000 */
[----:B------:R-:W-:Y:S01]  /*0440*/  @!P0 LOP3.LUT R8, RZ, R2, RZ, 0x33, !PT ;  /* 0x00000002ff088212 */ /* 0x000fe200078e33ff */
[----:B------:R-:W-:-:S07]  /*0450*/  IMAD.X R21, R11, 0x1, R17, P6 ;  /* 0x000000010b157824 */ /* 0x000fce00030e0611 */
.L_x_10:
[----:B------:R-:W0:Y:S01]  /*0460*/  LDCU.64 UR6, c[0x0][0x380] ;  /* 0x00007000ff0677ac */ /* 0x000e220008000a00 */
[----:B------:R-:W1:Y:S01]  /*0470*/  LDCU.128 UR8, c[0x0][0x3a0] ;  /* 0x00007400ff0877ac */ /* 0x000e620008000c00 */
[C---:B0-----:R-:W-:Y:S01]  /*0480*/  LEA R22, P0, R10.reuse, UR6, 0x2 ;  /* 0x000000060a167c11 */ /* 0x041fe2000f8010ff */
[----:B------:R-:W0:Y:S03]  /*0490*/  LDCU UR6, c[0x0][0x398] ;  /* 0x00007300ff0677ac */ /* 0x000e260008000800 */
[----:B------:R-:W-:-:S05]  /*04a0*/  LEA.HI.X R23, R10, UR7, R13, 0x2, P0 ;  /* 0x000000070a177c11 */ /* 0x000fca00080f140d */
[----:B------:R-:W0:Y:S01]  /*04b0*/  LDG.E.CONSTANT R22, desc[UR4][R22.64] ;  /* 0x0000000416167981 */ /* 0x000e22000c1e9900 */
[----:B-1----:R-:W-:Y:S01]  /*04c0*/  ISETP.GE.U32.AND P1, PT, R0, UR10, PT ;  /* 0x0000000a00007c0c */ /* 0x002fe2000bf26070 */
[----:B------:R-:W-:Y:S01]  /*04d0*/  BSSY.RECONVERGENT B0, `(.L_x_3) ;  /* 0x0000072000007945 */ /* 0x000fe20003800200 */
[----:B------:R-:W-:Y:S02]  /*04e0*/  IADD3 R10, P2, PT, R3, R10, RZ ;  /* 0x0000000a030a7210 */ /* 0x000fe40007f5e0ff */
[----:B------:R-:W-:Y:S02]  /*04f0*/  ISETP.GE.AND.EX P1, PT, RZ, UR11, PT, P1 ;  /* 0x0000000bff007c0c */ /* 0x000fe4000bf26310 */
[----:B------:R-:W-:Y:S02]  /*0500*/  ISETP.GE.U32.AND P0, PT, R10, UR8, PT ;  /* 0x000000080a007c0c */ /* 0x000fe4000bf06070 */
[----:B------:R-:W-:-:S04]  /*0510*/  IADD3.X R13, PT, PT, RZ, R13, RZ, P2, !PT ;  /* 0x0000000dff0d7210 */ /* 0x000fc800017fe4ff */
[----:B------:R-:W-:Y:S01]  /*0520*/  ISETP.GE.AND.EX P0, PT, R13, UR9, PT, P0 ;  /* 0x000000090d007c0c */ /* 0x000fe2000bf06300 */
[----:B0-----:R-:W-:-:S04]  /*0530*/  FMUL R31, R22, UR6 ;  /* 0x00000006161f7c20 */ /* 0x001fc80008400000 */
[----:B------:R-:W-:Y:S08]  /*0540*/  @P1 BRA `(.L_x_4) ;  /* 0x0000000400a81947 */ /* 0x000ff00003800000 */
[----:B------:R-:W-:Y:S01]  /*0550*/  ISETP.NE.U32.AND P1, PT, R30, RZ, PT ;  /* 0x000000ff1e00720c */ /* 0x000fe20003f25070 */
[----:B------:R-:W-:-:S12]  /*0560*/  BSSY.RECONVERGENT B3, `(.L_x_5) ;  /* 0x0000008000037945 */ /* 0x000fd80003800200 */
[----:B------:R-:W-:Y:S02]  /*0570*/  @!P1 IMAD.MOV.U32 R22, RZ, RZ, R8 ;  /* 0x000000ffff169224 */ /* 0x000fe400078e0008 */
[----:B------:R-:W-:Y:S01]  /*0580*/  @!P1 IMAD.MOV.U32 R23, RZ, RZ, RZ ;  /* 0x000000ffff179224 */ /* 0x000fe200078e00ff */
[----:B------:R-:W-:Y:S06]  /*0590*/  @!P1 BRA `(.L_x_6) ;  /* 0x0000000000109947 */ /* 0x000fec0003800000 */
[----:B------:R-:W-:-:S07]  /*05a0*/  MOV R26, 0x5c0 ;  /* 0x000005c0001a7802 */ /* 0x000fce0000000f00 */
[----:B------:R-:W-:Y:S05]  /*05b0*/  CALL.REL.NOINC `($__internal_0_$__cuda_sm20_div_u64) ;  /* 0x0000000400b87944 */ /* 0x000fea0003c00000 */
[----:B------:R-:W-:Y:S01]  /*05c0*/  IMAD.MOV.U32 R22, RZ, RZ, R24 ;  /* 0x000000ffff167224 */ /* 0x000fe200078e0018 */
[----:B------:R-:W-:-:S07]  /*05d0*/  MOV R23, R25 ;  /* 0x0000001900177202 */ /* 0x000fce0000000f00 */
.L_x_6:
[----:B------:R-:W-:Y:S05]  /*05e0*/  BSYNC.RECONVERGENT B3 ;  /* 0x0000000000037941 */ /* 0x000fea0003800200 */
.L_x_5:
[----:B------:R-:W-:Y:S01]  /*05f0*/  IADD3 R22, P1, PT, R22, R6, RZ ;  /* 0x0000000616167210 */ /* 0x000fe20007f3e0ff */
[----:B------:R-:W-:Y:S01]  /*0600*/  BSSY.RECONVERGENT B3, `(.L_x_7) ;  /* 0x000002b000037945 */ /* 0x000fe20003800200 */
[----:B------:R-:W-:Y:S02]  /*0610*/  IMAD.MOV.U32 R33, RZ, RZ, R0 ;  /* 0x000000ffff217224 */ /* 0x000fe400078e0000 */
[C---:B------:R-:W-:Y:S01]  /*0620*/  LOP3.LUT R24, R22.reuse, 0x3, RZ, 0xc0, !PT ;  /* 0x0000000316187812 */ /* 0x040fe200078ec0ff */
[----:B------:R-:W-:Y:S01]  /*0630*/  IMAD.X R23, RZ, RZ, R23, P1 ;  /* 0x000000ffff177224 */ /* 0x000fe200008e0617 */
[----:B------:R-:W-:Y:S01]  /*0640*/  ISETP.GE.U32.AND P1, PT, R22, 0x3, PT ;  /* 0x000000031600780c */ /* 0x000fe20003f26070 */
[----:B------:R-:W-:Y:S01]  /*0650*/  IMAD.MOV.U32 R34, RZ, RZ, RZ ;  /* 0x000000ffff227224 */ /* 0x000fe200078e00ff */
[----:B------:R-:W-:Y:S02]  /*0660*/  ISETP.NE.U32.AND P2, PT, R24, 0x3, PT ;  /* 0x000000031800780c */ /* 0x000fe40003f45070 */
[----:B------:R-:W-:-:S02]  /*0670*/  ISETP.GE.U32.AND.EX P1, PT, R23, RZ, PT, P1 ;  /* 0x000000ff1700720c */ /* 0x000fc40003f26110 */
[----:B------:R-:W-:-:S13]  /*0680*/  ISETP.NE.AND.EX P2, PT, RZ, RZ, PT, P2 ;  /* 0x000000ffff00720c */ /* 0x000fda0003f45320 */
[----:B------:R-:W-:Y:S05]  /*0690*/  @!P2 BRA `(.L_x_8) ;  /* 0x000000000084a947 */ /* 0x000fea0003800000 */
[----:B------:R-:W2:Y:S04]  /*06a0*/  LDG.E.CONSTANT R22, desc[UR4][R14.64] ;  /* 0x000000040e167981 */ /* 0x000ea8000c1e9900 */
[----:B------:R-:W3:Y:S01]  /*06b0*/  LDG.E.CONSTANT R23, desc[UR4][R16.64] ;  /* 0x0000000410177981 */ /* 0x000ee2000c1e9900 */
[----:B------:R-:W-:Y:S01]  /*06c0*/  ISETP.NE.U32.AND P2, PT, R24, RZ, PT ;  /* 0x000000ff1800720c */ /* 0x000fe20003f45070 */
[----:B------:R-:W-:Y:S01]  /*06d0*/  IMAD.MOV.U32 R34, RZ, RZ, R4 ;  /* 0x000000ffff227224 */ /* 0x000fe200078e0004 */
[----:B------:R-:W-:Y:S02]  /*06e0*/  MOV R33, R5 ;  /* 0x0000000500217202 */ /* 0x000fe40000000f00 */
[----:B------:R-:W-:Y:S01]  /*06f0*/  ISETP.NE.AND.EX P2, PT, RZ, RZ, PT, P2 ;  /* 0x000000ffff00720c */ /* 0x000fe20003f45320 */
[----:B--2---:R-:W-:-:S04]  /*0700*/  FMUL R22, R31, R22 ;  /* 0x000000161f167220 */ /* 0x004fc80000400000 */
[----:B---3--:R-:W-:-:S04]  /*0710*/  FMUL R23, R22, R23 ;  /* 0x0000001716177220 */ /* 0x008fc80000400000 */
[----:B------:R-:W-:Y:S01]  /*0720*/  FADD R27, R27, R23 ;  /* 0x000000171b1b7221 */ /* 0x000fe20000000000 */
[----:B------:R-:W-:-:S03]  /*0730*/  FFMA R12, R23, R23, R12 ;  /* 0x00000017170c7223 */ /* 0x000fc6000000000c */
[----:B------:R-:W-:Y:S05]  /*0740*/  @!P2 BRA `(.L_x_8) ;  /* 0x000000000058a947 */ /* 0x000fea0003800000 */
[----:B------:R-:W-:Y:S01]  /*0750*/  ISETP.NE.U32.AND P2, PT, R24, 0x1, PT ;  /* 0x000000011800780c */ /* 0x000fe20003f45070 */
[----:B------:R-:W2:Y:S03]  /*0760*/  LDG.E.CONSTANT R26, desc[UR4][R18.64] ;  /* 0x00000004121a7981 */ /* 0x000ea6000c1e9900 */
[----:B------:R-:W-:Y:S01]  /*0770*/  ISETP.NE.AND.EX P2, PT, RZ, RZ, PT, P2 ;  /* 0x000000ffff00720c */ /* 0x000fe20003f45320 */
[----:B------:R-:W3:-:S12]  /*0780*/  LDG.E.CONSTANT R35, desc[UR4][R20.64] ;  /* 0x0000000414237981 */ /* 0x000ed8000c1e9900 */
[C---:B------:R-:W-:Y:S02]  /*0790*/  @P2 IADD3 R24, P3, PT, R9.reuse, R18, RZ ;  /* 0x0000001209182210 */ /* 0x040fe40007f7e0ff */
[----:B------:R-:W-:-:S03]  /*07a0*/  @P2 IADD3 R22, P4, PT, R9, R20, RZ ;  /* 0x0000001409162210 */ /* 0x000fc60007f9e0ff */
[C---:B------:R-:W-:Y:S02]  /*07b0*/  @P2 IMAD.X R25, R11.reuse, 0x1, R19, P3 ;  /* 0x000000010b192824 */ /* 0x040fe400018e0613 */
[----:B------:R-:W-:-:S03]  /*07c0*/  @P2 IMAD.X R23, R11, 0x1, R21, P4 ;  /* 0x000000010b172824 */ /* 0x000fc600020e0615 */
[----:B------:R-:W4:Y:S04]  /*07d0*/  @P2 LDG.E.CONSTANT R24, desc[UR4][R24.64] ;  /* 0x0000000418182981 */ /* 0x000f28000c1e9900 */
[----:B------:R-:W5:Y:S01]  /*07e0*/  @P2 LDG.E.CONSTANT R23, desc[UR4][R22.64] ;  /* 0x0000000416172981 */ /* 0x000f62000c1e9900 */
[-C--:B------:R-:W-:Y:S02]  /*07f0*/  MOV R33, R29.reuse ;  /* 0x0000001d00217202 */ /* 0x080fe40000000f00 */
[----:B------:R-:W-:Y:S01]  /*0800*/  @P2 IADD3 R33, P3, PT, R2, R29, RZ ;  /* 0x0000001d02212210 */ /* 0x000fe20007f7e0ff */
[----:B------:R-:W-:-:S04]  /*0810*/  IMAD.MOV.U32 R34, RZ, RZ, R28 ;  /* 0x000000ffff227224 */ /* 0x000fc800078e001c */
[----:B------:R-:W-:Y:S02]  /*0820*/  @P2 IMAD.X R34, RZ, RZ, R28, P3 ;  /* 0x000000ffff222224 */ /* 0x000fe400018e061c */
[----:B--2---:R-:W-:-:S04]  /*0830*/  FMUL R26, R31, R26 ;  /* 0x0000001a1f1a7220 */ /* 0x004fc80000400000 */
[----:B---3--:R-:W-:-:S04]  /*0840*/  FMUL R35, R26, R35 ;  /* 0x000000231a237220 */ /* 0x008fc80000400000 */
[----:B------:R-:W-:Y:S01]  /*0850*/  FADD R27, R27, R35 ;  /* 0x000000231b1b7221 */ /* 0x000fe20000000000 */
[----:B------:R-:W-:Y:S01]  /*0860*/  FFMA R12, R35, R35, R12 ;  /* 0x00000023230c7223 */ /* 0x000fe2000000000c */
[----:B----4-:R-:W-:-:S04]  /*0870*/  @P2 FMUL R32, R31, R24 ;  /* 0x000000181f202220 */ /* 0x010fc80000400000 */
[----:B-----5:R-:W-:-:S04]  /*0880*/  @P2 FMUL R37, R32, R23 ;  /* 0x0000001720252220 */ /* 0x020fc80000400000 */
[----:B------:R-:W-:Y:S01]  /*0890*/  @P2 FADD R27, R27, R37 ;  /* 0x000000251b1b2221 */ /* 0x000fe20000000000 */
[----:B------:R-:W-:-:S07]  /*08a0*/  @P2 FFMA R12, R37, R37, R12 ;  /* 0x00000025250c2223 */ /* 0x000fce000000000c */
.L_x_8:
[----:B------:R-:W-:Y:S05]  /*08b0*/  BSYNC.RECONVERGENT B3 ;  /* 0x0000000000037941 */ /* 0x000fea0003800200 */
.L_x_7:
[----:B------:R-:W-:Y:S05]  /*08c0*/  @!P1 BRA `(.L_x_4) ;  /* 0x0000000000c89947 */ /* 0x000fea0003800000 */
.L_x_9:
[----:B------:R-:W0:Y:S01]  /*08d0*/  LDCU.64 UR6, c[0x0][0x388] ;  /* 0x00007100ff0677ac */ /* 0x000e220008000a00 */
[C---:B------:R-:W-:Y:S01]  /*08e0*/  IMAD.SHL.U32 R22, R33.reuse, 0x4, RZ ;  /* 0x0000000421167824 */ /* 0x040fe200078e00ff */
[----:B------:R-:W-:Y:S01]  /*08f0*/  SHF.L.U64.HI R23, R33, 0x2, R34 ;  /* 0x0000000221177819 */ /* 0x000fe20000010222 */
[----:B------:R-:W1:Y:S03]  /*0900*/  LDCU.64 UR8, c[0x0][0x390] ;  /* 0x00007200ff0877ac */ /* 0x000e660008000a00 */
[C---:B0-----:R-:W-:Y:S02]  /*0910*/  IADD3 R24, P1, PT, R22.reuse, UR6, RZ ;  /* 0x0000000616187c10 */ /* 0x041fe4000ff3e0ff */
[----:B-1----:R-:W-:Y:S02]  /*0920*/  IADD3 R22, P2, PT, R22, UR8, RZ ;  /* 0x0000000816167c10 */ /* 0x002fe4000ff5e0ff */
[C---:B------:R-:W-:Y:S01]  /*0930*/  IADD3.X R25, PT, PT, R23.reuse, UR7, RZ, P1, !PT ;  /* 0x0000000717197c10 */ /* 0x040fe20008ffe4ff */
[----:B------:R-:W0:Y:S01]  /*0940*/  LDCU.64 UR6, c[0x0][0x3a8] ;  /* 0x00007500ff0677ac */ /* 0x000e220008000a00 */
[----:B------:R-:W-:-:S03]  /*0950*/  IADD3.X R23, PT, PT, R23, UR9, RZ, P2, !PT ;  /* 0x0000000917177c10 */ /* 0x000fc600097fe4ff */
[----:B------:R-:W2:Y:S04]  /*0960*/  LDG.E.CONSTANT R26, desc[UR4][R24.64] ;  /* 0x00000004181a7981 */ /* 0x000ea8000c1e9900 */
[----:B------:R-:W3:Y:S01]  /*0970*/  LDG.E.CONSTANT R35, desc[UR4][R22.64] ;  /* 0x0000000416237981 */ /* 0x000ee2000c1e9900 */
[----:B------:R-:W-:-:S04]  /*0980*/  IADD3 R36, P1, PT, R9, R24, RZ ;  /* 0x0000001809247210 */ /* 0x000fc80007f3e0ff */
[----:B------:R-:W-:Y:S01]  /*0990*/  IADD3.X R37, PT, PT, R11, R25, RZ, P1, !PT ;  /* 0x000000190b257210 */ /* 0x000fe20000ffe4ff */
[----:B--2---:R-:W-:-:S04]  /*09a0*/  FMUL R26, R31, R26 ;  /* 0x0000001a1f1a7220 */ /* 0x004fc80000400000 */
[----:B---3--:R-:W-:Y:S01]  /*09b0*/  FMUL R35, R26, R35 ;  /* 0x000000231a237220 */ /* 0x008fe20000400000 */
[----:B------:R-:W-:-:S03]  /*09c0*/  IADD3 R26, P2, PT, R9, R22, RZ ;  /* 0x00000016091a7210 */ /* 0x000fc60007f5e0ff */
[C---:B------:R-:W-:Y:S01]  /*09d0*/  FADD R32, R35.reuse, R27 ;  /* 0x0000001b23207221 */ /* 0x040fe20000000000 */
[----:B------:R-:W-:Y:S01]  /*09e0*/  FFMA R12, R35, R35, R12 ;  /* 0x00000023230c7223 */ /* 0x000fe2000000000c */
[----:B------:R-:W-:Y:S01]  /*09f0*/  IMAD.X R27, R11, 0x1, R23, P2 ;  /* 0x000000010b1b7824 */ /* 0x000fe200010e0617 */
[----:B------:R-:W2:Y:S04]  /*0a00*/  LDG.E.CONSTANT R35, desc[UR4][R36.64] ;  /* 0x0000000424237981 */ /* 0x000ea8000c1e9900 */
[----:B------:R-:W3:Y:S01]  /*0a10*/  LDG.E.CONSTANT R24, desc[UR4][R26.64] ;  /* 0x000000041a187981 */ /* 0x000ee2000c1e9900 */
[----:B------:R-:W-:-:S05]  /*0a20*/  IADD3 R22, P1, PT, R9, R36, RZ ;  /* 0x0000002409167210 */ /* 0x000fca0007f3e0ff */
[----:B------:R-:W-:-:S05]  /*0a30*/  IMAD.X R23, R11, 0x1, R37, P1 ;  /* 0x000000010b177824 */ /* 0x000fca00008e0625 */
[----:B------:R1:W4:Y:S02]  /*0a40*/  LDG.E.CONSTANT R36, desc[UR4][R22.64] ;  /* 0x0000000416247981 */ /* 0x000324000c1e9900 */
[----:B-1----:R-:W-:-:S04]  /*0a50*/  IADD3 R22, P1, PT, R9, R22, RZ ;  /* 0x0000001609167210 */ /* 0x002fc80007f3e0ff */
[----:B------:R-:W-:-:S05]  /*0a60*/  IADD3.X R23, PT, PT, R11, R23, RZ, P1, !PT ;  /* 0x000000170b177210 */ /* 0x000fca0000ffe4ff */
[----:B------:R-:W5:Y:S01]  /*0a70*/  LDG.E.CONSTANT R37, desc[UR4][R22.64] ;  /* 0x0000000416257981 */ /* 0x000f62000c1e9900 */
[----:B--2---:R-:W-:-:S04]  /*0a80*/  FMUL R35, R31, R35 ;  /* 0x000000231f237220 */ /* 0x004fc80000400000 */
[----:B---3--:R-:W-:Y:S01]  /*0a90*/  FMUL R35, R35, R24 ;  /* 0x0000001823237220 */ /* 0x008fe20000400000 */
[----:B------:R-:W-:-:S03]  /*0aa0*/  IADD3 R24, P2, PT, R9, R26, RZ ;  /* 0x0000001a09187210 */ /* 0x000fc60007f5e0ff */
[----:B------:R-:W-:Y:S01]  /*0ab0*/  FADD R32, R32, R35 ;  /* 0x0000002320207221 */ /* 0x000fe20000000000 */
[----:B------:R-:W-:Y:S01]  /*0ac0*/  IADD3 R26, P1, PT, R9, R24, RZ ;  /* 0x00000018091a7210 */ /* 0x000fe20007f3e0ff */
[----:B------:R-:W-:Y:S02]  /*0ad0*/  IMAD.X R25, R11, 0x1, R27, P2 ;  /* 0x000000010b197824 */ /* 0x000fe400010e061b */
[----:B------:R-:W-:Y:S02]  /*0ae0*/  FFMA R12, R35, R35, R12 ;  /* 0x00000023230c7223 */ /* 0x000fe4000000000c */
[----:B------:R-:W-:Y:S01]  /*0af0*/  IMAD.X R27, R11, 0x1, R25, P1 ;  /* 0x000000010b1b7824 */ /* 0x000fe200008e0619 */
[----:B------:R-:W2:Y:S04]  /*0b00*/  LDG.E.CONSTANT R35, desc[UR4][R24.64] ;  /* 0x0000000418237981 */ /* 0x000ea8000c1e9900 */
[----:B------:R-:W3:Y:S01]  /*0b10*/  LDG.E.CONSTANT R26, desc[UR4][R26.64] ;  /* 0x000000041a1a7981 */ /* 0x000ee2000c1e9900 */
[----:B------:R-:W-:-:S05]  /*0b20*/  IADD3 R33, P1, PT, R9, R33, RZ ;  /* 0x0000002109217210 */ /* 0x000fca0007f3e0ff */
[----:B------:R-:W-:Y:S01]  /*0b30*/  IMAD.X R34, R11, 0x1, R34, P1 ;  /* 0x000000010b227824 */ /* 0x000fe200008e0622 */
[----:B0-----:R-:W-:Y:S01]  /*0b40*/  ISETP.GE.U32.AND P1, PT, R33, UR6, PT ;  /* 0x0000000621007c0c */ /* 0x001fe2000bf26070 */
[----:B----4-:R-:W-:-:S03]  /*0b50*/  FMUL R36, R31, R36 ;  /* 0x000000241f247220 */ /* 0x010fc60000400000 */
[----:B------:R-:W-:Y:S01]  /*0b60*/  ISETP.GE.AND.EX P1, PT, R34, UR7, PT, P1 ;  /* 0x0000000722007c0c */ /* 0x000fe2000bf26310 */
[----:B-----5:R-:W-:Y:S01]  /*0b70*/  FMUL R37, R31, R37 ;  /* 0x000000251f257220 */ /* 0x020fe20000400000 */
[----:B--2---:R-:W-:-:S03]  /*0b80*/  FMUL R35, R36, R35 ;  /* 0x0000002324237220 */ /* 0x004fc60000400000 */
[----:B---3--:R-:W-:Y:S01]  /*0b90*/  FMUL R37, R37, R26 ;  /* 0x0000001a25257220 */ /* 0x008fe20000400000 */
[----:B------:R-:W-:Y:S01]  /*0ba0*/  FADD R32, R32, R35 ;  /* 0x0000002320207221 */ /* 0x000fe20000000000 */
[----:B------:R-:W-:-:S03]  /*0bb0*/  FFMA R12, R35, R35, R12 ;  /* 0x00000023230c7223 */ /* 0x000fc6000000000c */
[----:B------:R-:W-:Y:S01]  /*0bc0*/  FADD R27, R32, R37 ;  /* 0x00000025201b7221 */ /* 0x000fe20000000000 */
[----:B------:R-:W-:Y:S02]  /*0bd0*/  FFMA R12, R37, R37, R12 ;  /* 0x00000025250c7223 */ /* 0x000fe4000000000c */
[----:B------:R-:W-:Y:S05]  /*0be0*/  @!P1 BRA `(.L_x_9) ;  /* 0xfffffffc00389947 */ /* 0x000fea000383ffff */
.L_x_4:
[----:B------:R-:W-:Y:S05]  /*0bf0*/  BSYNC.RECONVERGENT B0 ;  /* 0x0000000000007941 */ /* 0x000fea0003800200 */
.L_x_3:
[----:B------:R-:W-:Y:S05]  /*0c00*/  @!P0 BRA `(.L_x_10) ;  /* 0xfffffff800148947 */ /* 0x000fea000383ffff */
[----:B------:R-:W-:Y:S05]  /*0c10*/  BSYNC.RECONVERGENT B1 ;  /* 0x0000000000017941 */ /* 0x000fea0003800200 */
.L_x_2:
[----:B------:R0:W1:Y:S08]  /*0c20*/  F2F.F64.F32 R4, R27 ;  /* 0x0000001b00047310 */ /* 0x0000700000201800 */
[----:B0-----:R-:W2:Y:S02]  /*0c30*/  F2F.F64.F32 R12, R12 ;  /* 0x0000000c000c7310 */ /* 0x001ea40000201800 */
.L_x_1:
[----:B------:R-:W-:Y:S05]  /*0c40*/  BSYNC.RECONVERGENT B2 ;  /* 0x0000000000027941 */ /* 0x000fea0003800200 */
.L_x_0:
[----:B------:R-:W1:Y:S08]  /*0c50*/  LDC.64 R2, c[0x0][0x3b0] ;  /* 0x0000ec00ff027b82 */ /* 0x000e700000000a00 */
[----:B------:R-:W2:Y:S01]  /*0c60*/  LDC.64 R6, c[0x0][0x3b8] ;  /* 0x0000ee00ff067b82 */ /* 0x000ea20000000a00 */
[----:B-1----:R-:W-:Y:S04]  /*0c70*/  REDG.E.ADD.F64.RN.STRONG.GPU desc[UR4][R2.64], R4 ;  /* 0x00000004020079a6 */ /* 0x002fe8000c12ff04 */
[----:B--2---:R-:W-:Y:S01]  /*0c80*/  REDG.E.ADD.F64.RN.STRONG.GPU desc[UR4][R6.64], R12 ;  /* 0x0000000c060079a6 */ /* 0x004fe2000c12ff04 */
[----:B------:R-:W-:Y:S05]  /*0c90*/  EXIT ;  /* 0x000000000000794d */ /* 0x000fea0003800000 */
        .weak           $__internal_0_$__cuda_sm20_div_u64
        .type           $__internal_0_$__cuda_sm20_div_u64,@function
        .size           $__internal_0_$__cuda_sm20_div_u64,(.L_x_12 - $__internal_0_$__cuda_sm20_div_u64)
$__internal_0_$__cuda_sm20_div_u64:
[----:B------:R-:W-:Y:S02]  /*0ca0*/  IMAD.MOV.U32 R32, RZ, RZ, R2 ;  /* 0x000000ffff207224 */ /* 0x000fe400078e0002 */
[----:B------:R-:W-:-:S04]  /*0cb0*/  HFMA2 R33, -RZ, RZ, 0, 0 ;  /* 0x00000000ff217431 */ /* 0x000fc800000001ff */
[----:B------:R-:W0:Y:S08]  /*0cc0*/  I2F.U64.RP R32, R32 ;  /* 0x0000002000207312 */ /* 0x000e300000309000 */
[----:B0-----:R-:W0:Y:S02]  /*0cd0*/  MUFU.RCP R22, R32 ;  /* 0x0000002000167308 */ /* 0x001e240000001000 */
[----:B0-----:R-:W-:-:S06]  /*0ce0*/  VIADD R24, R22, 0x1ffffffe ;  /* 0x1ffffffe16187836 */ /* 0x001fcc0000000000 */
[----:B------:R-:W0:Y:S02]  /*0cf0*/  F2I.U64.TRUNC R24, R24 ;  /* 0x0000001800187311 */ /* 0x000e24000020d800 */
[----:B0-----:R-:W-:-:S04]  /*0d00*/  IMAD.WIDE.U32 R22, R24, R2, RZ ;  /* 0x0000000218167225 */ /* 0x001fc800078e00ff */
[----:B------:R-:W-:Y:S01]  /*0d10*/  IMAD R23, R25, R2, R23 ;  /* 0x0000000219177224 */ /* 0x000fe200078e0217 */
[----:B------:R-:W-:-:S05]  /*0d20*/  IADD3 R35, P1, PT, RZ, -R22, RZ ;  /* 0x80000016ff237210 */ /* 0x000fca0007f3e0ff */
[----:B------:R-:W-:-:S04]  /*0d30*/  IMAD.HI.U32 R22, R24, R35, RZ ;  /* 0x0000002318167227 */ /* 0x000fc800078e00ff */
[----:B------:R-:W-:Y:S02]  /*0d40*/  IMAD.X R37, RZ, RZ, ~R23, P1 ;  /* 0x000000ffff257224 */ /* 0x000fe400008e0e17 */
[----:B------:R-:W-:Y:S02]  /*0d50*/  IMAD.MOV.U32 R23, RZ, RZ, R24 ;  /* 0x000000ffff177224 */ /* 0x000fe400078e0018 */
[----:B------:R-:W-:-:S04]  /*0d60*/  IMAD.HI.U32 R33, R25, R37, RZ ;  /* 0x0000002519217227 */ /* 0x000fc800078e00ff */
[----:B------:R-:W-:-:S05]  /*0d70*/  IMAD.WIDE.U32 R22, P1, R24, R37, R22 ;  /* 0x0000002518167225 */ /* 0x000fca0007820016 */
[----:B------:R-:W-:Y:S01]  /*0d80*/  IADD3.X R33, PT, PT, R33, R25, RZ, P1, !PT ;  /* 0x0000001921217210 */ /* 0x000fe20000ffe4ff */
[----:B------:R-:W-:-:S04]  /*0d90*/  IMAD.HI.U32 R22, P2, R25, R35, R22 ;  /* 0x0000002319167227 */ /* 0x000fc80007840016 */
[----:B------:R-:W-:-:S05]  /*0da0*/  IMAD R23, R25, R37, RZ ;  /* 0x0000002519177224 */ /* 0x000fca00078e02ff */
[----:B------:R-:W-:-:S04]  /*0db0*/  IADD3 R23, P3, PT, R23, R22, RZ ;  /* 0x0000001617177210 */ /* 0x000fc80007f7e0ff */
[----:B------:R-:W-:Y:S01]  /*0dc0*/  IADD3.X R33, PT, PT, RZ, RZ, R33, P3, P2 ;  /* 0x000000ffff217210 */ /* 0x000fe20001fe4421 */
[----:B------:R-:W-:-:S03]  /*0dd0*/  IMAD.WIDE.U32 R24, R23, R2, RZ ;  /* 0x0000000217187225 */ /* 0x000fc600078e00ff */
[----:B------:R-:W-:Y:S01]  /*0de0*/  IADD3 R35, P1, PT, RZ, -R24, RZ ;  /* 0x80000018ff237210 */ /* 0x000fe20007f3e0ff */
[----:B------:R-:W-:-:S04]  /*0df0*/  IMAD R24, R33, R2, R25 ;  /* 0x0000000221187224 */ /* 0x000fc800078e0219 */
[----:B------:R-:W-:-:S04]  /*0e00*/  IMAD.HI.U32 R22, R23, R35, RZ ;  /* 0x0000002317167227 */ /* 0x000fc800078e00ff */
[----:B------:R-:W-:-:S04]  /*0e10*/  IMAD.X R24, RZ, RZ, ~R24, P1 ;  /* 0x000000ffff187224 */ /* 0x000fc800008e0e18 */
[----:B------:R-:W-:-:S04]  /*0e20*/  IMAD.WIDE.U32 R22, P1, R23, R24, R22 ;  /* 0x0000001817167225 */ /* 0x000fc80007820016 */
[C---:B------:R-:W-:Y:S02]  /*0e30*/  IMAD R25, R33.reuse, R24, RZ ;  /* 0x0000001821197224 */ /* 0x040fe400078e02ff */
[----:B------:R-:W-:-:S04]  /*0e40*/  IMAD.HI.U32 R22, P2, R33, R35, R22 ;  /* 0x0000002321167227 */ /* 0x000fc80007840016 */
[----:B------:R-:W-:Y:S01]  /*0e50*/  IMAD.HI.U32 R24, R33, R24, RZ ;  /* 0x0000001821187227 */ /* 0x000fe200078e00ff */
[----:B------:R-:W-:-:S03]  /*0e60*/  IADD3 R25, P3, PT, R25, R22, RZ ;  /* 0x0000001619197210 */ /* 0x000fc60007f7e0ff */
[----:B------:R-:W-:Y:S02]  /*0e70*/  IMAD.X R33, R24, 0x1, R33, P1 ;  /* 0x0000000118217824 */ /* 0x000fe400008e0621 */
[----:B------:R-:W-:-:S03]  /*0e80*/  IMAD.HI.U32 R22, R25, R7, RZ ;  /* 0x0000000719167227 */ /* 0x000fc600078e00ff */
[----:B------:R-:W-:Y:S01]  /*0e90*/  IADD3.X R33, PT, PT, RZ, RZ, R33, P3, P2 ;  /* 0x000000ffff217210 */ /* 0x000fe20001fe4421 */
[----:B------:R-:W-:Y:S02]  /*0ea0*/  IMAD.MOV.U32 R23, RZ, RZ, RZ ;  /* 0x000000ffff177224 */ /* 0x000fe400078e00ff */
[----:B------:R-:W-:-:S04]  /*0eb0*/  IMAD.WIDE.U32 R22, R25, R30, R22 ;  /* 0x0000001e19167225 */ /* 0x000fc800078e0016 */
[C---:B------:R-:W-:Y:S02]  /*0ec0*/  IMAD R35, R33.reuse, R30, RZ ;  /* 0x0000001e21237224 */ /* 0x040fe400078e02ff */
[----:B------:R-:W-:-:S04]  /*0ed0*/  IMAD.HI.U32 R22, P1, R33, R7, R22 ;  /* 0x0000000721167227 */ /* 0x000fc80007820016 */
[----:B------:R-:W-:Y:S01]  /*0ee0*/  IMAD.HI.U32 R25, R33, R30, RZ ;  /* 0x0000001e21197227 */ /* 0x000fe200078e00ff */
[----:B------:R-:W-:-:S04]  /*0ef0*/  IADD3 R33, P2, PT, R35, R22, RZ ;  /* 0x0000001623217210 */ /* 0x000fc80007f5e0ff */
[----:B------:R-:W-:Y:S01]  /*0f00*/  IADD3.X R25, PT, PT, R25, RZ, RZ, P1, !PT ;  /* 0x000000ff19197210 */ /* 0x000fe20000ffe4ff */
[----:B------:R-:W-:-:S04]  /*0f10*/  IMAD.WIDE.U32 R22, R33, R2, RZ ;  /* 0x0000000221167225 */ /* 0x000fc800078e00ff */
[----:B------:R-:W-:Y:S01]  /*0f20*/  IMAD.X R25, RZ, RZ, R25, P2 ;  /* 0x000000ffff197224 */ /* 0x000fe200010e0619 */
[----:B------:R-:W-:Y:S02]  /*0f30*/  IADD3 R35, P1, PT, -R22, R7, RZ ;  /* 0x0000000716237210 */ /* 0x000fe40007f3e1ff */
[----:B------:R-:W-:Y:S01]  /*0f40*/  IADD3 R22, P3, PT, R33, 0x1, RZ ;  /* 0x0000000121167810 */ /* 0x000fe20007f7e0ff */
[----:B------:R-:W-:-:S04]  /*0f50*/  IMAD R23, R25, R2, R23 ;  /* 0x0000000219177224 */ /* 0x000fc800078e0217 */
[----:B------:R-:W-:Y:S01]  /*0f60*/  IMAD.X R37, R30, 0x1, ~R23, P1 ;  /* 0x000000011e257824 */ /* 0x000fe200008e0e17 */
[----:B------:R-:W-:Y:S02]  /*0f70*/  ISETP.GE.U32.AND P1, PT, R35, R2, PT ;  /* 0x000000022300720c */ /* 0x000fe40003f26070 */
[----:B------:R-:W-:Y:S02]  /*0f80*/  IADD3 R23, P2, PT, -R2, R35, RZ ;  /* 0x0000002302177210 */ /* 0x000fe40007f5e1ff */
[C---:B------:R-:W-:Y:S02]  /*0f90*/  ISETP.GE.U32.AND.EX P1, PT, R37.reuse, RZ, PT, P1 ;  /* 0x000000ff2500720c */ /* 0x040fe40003f26110 */
[----:B------:R-:W-:Y:S02]  /*0fa0*/  IADD3.X R32, PT, PT, R37, -0x1, RZ, P2, !PT ;  /* 0xffffffff25207810 */ /* 0x000fe400017fe4ff */
[----:B------:R-:W-:Y:S01]  /*0fb0*/  SEL R33, R22, R33, P1 ;  /* 0x0000002116217207 */ /* 0x000fe20000800000 */
[----:B------:R-:W-:Y:S01]  /*0fc0*/  IMAD.X R22, RZ, RZ, R25, P3 ;  /* 0x000000ffff167224 */ /* 0x000fe200018e0619 */
[----:B------:R-:W-:-:S02]  /*0fd0*/  SEL R23, R23, R35, P1 ;  /* 0x0000002317177207 */ /* 0x000fc40000800000 */
[----:B------:R-:W-:Y:S02]  /*0fe0*/  SEL R32, R32, R37, P1 ;  /* 0x0000002520207207 */ /* 0x000fe40000800000 */
[----:B------:R-:W-:Y:S02]  /*0ff0*/  SEL R22, R22, R25, P1 ;  /* 0x0000001916167207 */ /* 0x000fe40000800000 */
[----:B------:R-:W-:Y:S01]  /*1000*/  ISETP.GE.U32.AND P1, PT, R23, R2, PT ;  /* 0x000000021700720c */ /* 0x000fe20003f26070 */
[----:B------:R-:W-:Y:S01]  /*1010*/  IMAD.MOV.U32 R23, RZ, RZ, 0x0 ;  /* 0x00000000ff177424 */ /* 0x000fe200078e00ff */
[----:B------:R-:W-:Y:S02]  /*1020*/  IADD3 R24, P3, PT, R33, 0x1, RZ ;  /* 0x0000000121187810 */ /* 0x000fe40007f7e0ff */
[----:B------:R-:W-:Y:S02]  /*1030*/  ISETP.GE.U32.AND.EX P1, PT, R32, RZ, PT, P1 ;  /* 0x000000ff2000720c */ /* 0x000fe40003f26110 */
[----:B------:R-:W-:-:S02]  /*1040*/  IADD3.X R25, PT, PT, RZ, R22, RZ, P3, !PT ;  /* 0x00000016ff197210 */ /* 0x000fc40001ffe4ff */
[----:B------:R-:W-:Y:S02]  /*1050*/  ISETP.NE.U32.AND P2, PT, R2, RZ, PT ;  /* 0x000000ff0200720c */ /* 0x000fe40003f45070 */
[----:B------:R-:W-:Y:S01]  /*1060*/  SEL R25, R25, R22, P1 ;  /* 0x0000001619197207 */ /* 0x000fe20000800000 */
[----:B------:R-:W-:Y:S01]  /*1070*/  IMAD.MOV.U32 R22, RZ, RZ, R26 ;  /* 0x000000ffff167224 */ /* 0x000fe200078e001a */
[----:B------:R-:W-:Y:S02]  /*1080*/  ISETP.NE.AND.EX P2, PT, RZ, RZ, PT, P2 ;  /* 0x000000ffff00720c */ /* 0x000fe40003f45320 */
[----:B------:R-:W-:Y:S02]  /*1090*/  SEL R24, R24, R33, P1 ;  /* 0x0000002118187207 */ /* 0x000fe40000800000 */
[----:B------:R-:W-:Y:S02]  /*10a0*/  SEL R25, R25, 0xffffffff, P2 ;  /* 0xffffffff19197807 */ /* 0x000fe40001000000 */
[----:B------:R-:W-:Y:S01]  /*10b0*/  SEL R24, R24, 0xffffffff, P2 ;  /* 0xffffffff18187807 */ /* 0x000fe20001000000 */
[----:B------:R-:W-:Y:S06]  /*10c0*/  RET.REL.NODEC R22 `(_Z17ufce_kernel_speedPKfS0_S0_fxxPdS1_) ;  /* 0xffffffec16cc7950 */ /* 0x000fec0003c3ffff */
.L_x_11:
[----:B------:R-:W-:-:S00]  /*10d0*/  BRA `(.L_x_11) ;  /* 0xfffffffc00fc7947 */ /* 0x000fc0000383ffff */
[----:B------:R-:W-:-:S00]  /*10e0*/  NOP ;  /* 0x0000000000007918 */ /* 0x000fc00000000000 */
        /* <DEDUP_REMOVED lines=9> */
.L_x_12:


//--------------------- .nv.shared.reserved.0     --------------------------
	.section	.nv.shared.reserved.0,"aw",@nobits
	.weak		__nv_reservedSMEM_offset_0_alias
	.size		__nv_reservedSMEM_offset_0_alias, 0, 64
	.other		__nv_reservedSMEM_offset_0_alias,@"STO_CUDA_RESERVED_SHARED STV_DEFAULT"
__nv_reservedSMEM_offset_0_alias:
	.zero		0
	.zero		64


//--------------------- .nv.constant0._Z17ufce_kernel_speedPKfS0_S0_fxxPdS1_ --------------------------
	.section	.nv.constant0._Z17ufce_kernel_speedPKfS0_S0_fxxPdS1_,"a",@progbits
	.sectionflags	@""
	.align	4
.nv.constant0._Z17ufce_kernel_speedPKfS0_S0_fxxPdS1_:
	.zero		960


//--------------------- SYMBOLS --------------------------

	.type		.nv.reservedSmem.offset0,@object
	.size		.nv.reservedSmem.offset0,0x4
